//
// Generated by NVIDIA NVVM Compiler
//
// Compiler Build ID: CL-36424714
// Cuda compilation tools, release 13.0, V13.0.88
// Based on NVVM 20.0.0
//

.version 9.0
.target sm_100
.address_size 64

	// .globl	_Z6gpuSumPfS_S_

.visible .entry _Z6gpuSumPfS_S_(
	.param .u64 .ptr .align 1 _Z6gpuSumPfS_S__param_0,
	.param .u64 .ptr .align 1 _Z6gpuSumPfS_S__param_1,
	.param .u64 .ptr .align 1 _Z6gpuSumPfS_S__param_2
)
{
	.reg .b32 	%r<5>;
	.reg .b32 	%f<4>;
	.reg .b64 	%rd<11>;

	ld.param.u64 	%rd1, [_Z6gpuSumPfS_S__param_0];
	ld.param.u64 	%rd2, [_Z6gpuSumPfS_S__param_1];
	ld.param.u64 	%rd3, [_Z6gpuSumPfS_S__param_2];
	cvta.to.global.u64 	%rd4, %rd3;
	cvta.to.global.u64 	%rd5, %rd2;
	cvta.to.global.u64 	%rd6, %rd1;
	mov.u32 	%r1, %tid.x;
	mov.u32 	%r2, %ntid.x;
	mov.u32 	%r3, %ctaid.x;
	mad.lo.s32 	%r4, %r2, %r3, %r1;
	mul.wide.s32 	%rd7, %r4, 4;
	add.s64 	%rd8, %rd6, %rd7;
	ld.global.f32 	%f1, [%rd8];
	add.s64 	%rd9, %rd5, %rd7;
	ld.global.f32 	%f2, [%rd9];
	add.f32 	%f3, %f1, %f2;
	add.s64 	%rd10, %rd4, %rd7;
	st.global.f32 	[%rd10], %f3;
	ret;

}


// ===== COMPILED SASS (sm_100) =====

	.target	sm_100

	.elftype	@"ET_EXEC"


//--------------------- .note.nv.tkinfo           --------------------------
	.section	.note.nv.tkinfo,"",@"SHT_NOTE"
	.sectionflags	@"SHF_NOTE_NV_TKINFO"
	.tkinfo
        /*0018*/ 	.word	0x00000002
        /*0030*/ 	.string	""
        /*0030*/ 	.string	"ptxas"
        /*0030*/ 	.string	"Cuda compilation tools, release 13.0, V13.0.88"
        /*0030*/ 	.string	"Build cuda_13.0.r13.0/compiler.36424714_0"
        /*0030*/ 	.string	"-arch sm_100 -m 64 "



//--------------------- .note.nv.cuinfo           --------------------------
	.section	.note.nv.cuinfo,"",@"SHT_NOTE"
	.sectionflags	@"SHF_NOTE_NV_CUINFO"
        /*0018*/ 	.short	0x0002
        /*001a*/ 	.short	0x0064
        /*001c*/ 	.short	0x0082
	.zero		2


//--------------------- .nv.info                  --------------------------
	.section	.nv.info,"",@"SHT_CUDA_INFO"
	.align	4


	//----- nvinfo : EIATTR_REGCOUNT
	.align		4
        /*0000*/ 	.byte	0x04, 0x2f
        /*0002*/ 	.short	(.L_1 - .L_0)
	.align		4
.L_0:
        /*0004*/ 	.word	index@(_Z6gpuSumPfS_S_)
        /*0008*/ 	.word	0x0000000c


	//----- nvinfo : EIATTR_FRAME_SIZE
	.align		4
.L_1:
        /*000c*/ 	.byte	0x04, 0x11
        /*000e*/ 	.short	(.L_3 - .L_2)
	.align		4
.L_2:
        /*0010*/ 	.word	index@(_Z6gpuSumPfS_S_)
        /*0014*/ 	.word	0x00000000


	//----- nvinfo : EIATTR_MIN_STACK_SIZE
	.align		4
.L_3:
        /*0018*/ 	.byte	0x04, 0x12
        /*001a*/ 	.short	(.L_5 - .L_4)
	.align		4
.L_4:
        /*001c*/ 	.word	index@(_Z6gpuSumPfS_S_)
        /*0020*/ 	.word	0x00000000
.L_5:


//--------------------- .nv.compat                --------------------------
	.section	.nv.compat,"",@"SHT_CUDA_COMPAT_INFO"
	.align	4
        /*0000*/ 	.byte	0x02, 0x09, 0x00, 0x00, 0x02, 0x02, 0x01, 0x00, 0x02, 0x05, 0x05, 0x00, 0x03, 0x07, 0x01, 0x01
        /*0010*/ 	.byte	0x02, 0x03, 0x00, 0x00, 0x02, 0x06, 0x01, 0x00, 0x04, 0x0b, 0x08, 0x00, 0x09, 0x00, 0x00, 0x00
        /*0020*/ 	.byte	0x00, 0x00, 0x00, 0x00


//--------------------- .nv.info._Z6gpuSumPfS_S_  --------------------------
	.section	.nv.info._Z6gpuSumPfS_S_,"",@"SHT_CUDA_INFO"
	.sectionflags	@""
	.align	4


	//----- nvinfo : EIATTR_CUDA_API_VERSION
	.align		4
        /*0000*/ 	.byte	0x04, 0x37
        /*0002*/ 	.short	(.L_7 - .L_6)
.L_6:
        /*0004*/ 	.word	0x00000082


	//----- nvinfo : EIATTR_KPARAM_INFO
	.align		4
.L_7:
        /*0008*/ 	.byte	0x04, 0x17
        /*000a*/ 	.short	(.L_9 - .L_8)
.L_8:
        /*000c*/ 	.word	0x00000000
        /*0010*/ 	.short	0x0002
        /*0012*/ 	.short	0x0010
        /*0014*/ 	.byte	0x00, 0xf5, 0x21, 0x00


	//----- nvinfo : EIATTR_KPARAM_INFO
	.align		4
.L_9:
        /*0018*/ 	.byte	0x04, 0x17
        /*001a*/ 	.short	(.L_11 - .L_10)
.L_10:
        /*001c*/ 	.word	0x00000000
        /*0020*/ 	.short	0x0001
        /*0022*/ 	.short	0x0008
        /*0024*/ 	.byte	0x00, 0xf5, 0x21, 0x00


	//----- nvinfo : EIATTR_KPARAM_INFO
	.align		4
.L_11:
        /*0028*/ 	.byte	0x04, 0x17
        /*002a*/ 	.short	(.L_13 - .L_12)
.L_12:
        /*002c*/ 	.word	0x00000000
        /*0030*/ 	.short	0x0000
        /*0032*/ 	.short	0x0000
        /*0034*/ 	.byte	0x00, 0xf5, 0x21, 0x00


	//----- nvinfo : EIATTR_SPARSE_MMA_MASK
	.align		4
.L_13:
        /*0038*/ 	.byte	0x03, 0x50
        /*003a*/ 	.short	0x0000


	//----- nvinfo : EIATTR_MAXREG_COUNT
	.align		4
        /*003c*/ 	.byte	0x03, 0x1b
        /*003e*/ 	.short	0x00ff


	//----- nvinfo : EIATTR_MERCURY_ISA_VERSION
	.align		4
        /*0040*/ 	.byte	0x03, 0x5f
        /*0042*/ 	.short	0x0101


	//----- nvinfo : EIATTR_VRC_CTA_INIT_COUNT
	.align		4
        /*0044*/ 	.byte	0x02, 0x4a
	.zero		1
	.zero		1


	//----- nvinfo : EIATTR_EXIT_INSTR_OFFSETS
	.align		4
        /*0048*/ 	.byte	0x04, 0x1c
        /*004a*/ 	.short	(.L_15 - .L_14)


	//   ....[0]....
.L_14:
        /*004c*/ 	.word	0x00000100


	//----- nvinfo : EIATTR_CBANK_PARAM_SIZE
	.align		4
.L_15:
        /*0050*/ 	.byte	0x03, 0x19
        /*0052*/ 	.short	0x0018


	//----- nvinfo : EIATTR_PARAM_CBANK
	.align		4
        /*0054*/ 	.byte	0x04, 0x0a
        /*0056*/ 	.short	(.L_17 - .L_16)
	.align		4
.L_16:
        /*0058*/ 	.word	index@(.nv.constant0._Z6gpuSumPfS_S_)
        /*005c*/ 	.short	0x0380
        /*005e*/ 	.short	0x0018


	//----- nvinfo : EIATTR_SW_WAR
	.align		4
.L_17:
        /*0060*/ 	.byte	0x04, 0x36
        /*0062*/ 	.short	(.L_19 - .L_18)
.L_18:
        /*0064*/ 	.word	0x00000008
.L_19:


//--------------------- .nv.callgraph             --------------------------
	.section	.nv.callgraph,"",@"SHT_CUDA_CALLGRAPH"
	.align	4
	.sectionentsize	8
	.align		4
        /*0000*/ 	.word	0x00000000
	.align		4
        /*0004*/ 	.word	0xffffffff
	.align		4
        /*0008*/ 	.word	0x00000000
	.align		4
        /*000c*/ 	.word	0xfffffffe
	.align		4
        /*0010*/ 	.word	0x00000000
	.align		4
        /*0014*/ 	.word	0xfffffffd
	.align		4
        /*0018*/ 	.word	0x00000000
	.align		4
        /*001c*/ 	.word	0xfffffffc


//--------------------- .text._Z6gpuSumPfS_S_     --------------------------
	.section	.text._Z6gpuSumPfS_S_,"ax",@progbits
	.align	128
        .global         _Z6gpuSumPfS_S_
        .type           _Z6gpuSumPfS_S_,@function
        .size           _Z6gpuSumPfS_S_,(.L_x_1 - _Z6gpuSumPfS_S_)
        .other          _Z6gpuSumPfS_S_,@"STO_CUDA_ENTRY STV_DEFAULT"
_Z6gpuSumPfS_S_:
.text._Z6gpuSumPfS_S_:
[----:B------:R-:W-:Y:S01]  /*0000*/  LDC R1, c[0x0][0x37c] ;  /* 0x0000df00ff017b82 */ /* 0x000fe20000000800 */
[----:B------:R-:W0:Y:S07]  /*0010*/  S2R R9, SR_TID.X ;  /* 0x0000000000097919 */ /* 0x000e2e0000002100 */
[----:B------:R-:W1:Y:S01]  /*0020*/  LDC.64 R2, c[0x0][0x380] ;  /* 0x0000e000ff027b82 */ /* 0x000e620000000a00 */
[----:B------:R-:W0:Y:S01]  /*0030*/  LDCU UR6, c[0x0][0x360] ;  /* 0x00006c00ff0677ac */ /* 0x000e220008000800 */
[----:B------:R-:W0:Y:S01]  /*0040*/  S2R R0, SR_CTAID.X ;  /* 0x0000000000007919 */ /* 0x000e220000002500 */
[----:B------:R-:W2:Y:S05]  /*0050*/  LDCU.64 UR4, c[0x0][0x358] ;  /* 0x00006b00ff0477ac */ /* 0x000eaa0008000a00 */
[----:B------:R-:W3:Y:S08]  /*0060*/  LDC.64 R4, c[0x0][0x388] ;  /* 0x0000e200ff047b82 */ /* 0x000ef00000000a00 */
[----:B------:R-:W4:Y:S01]  /*0070*/  LDC.64 R6, c[0x0][0x390] ;  /* 0x0000e400ff067b82 */ /* 0x000f220000000a00 */
[----:B0-----:R-:W-:-:S04]  /*0080*/  IMAD R9, R0, UR6, R9 ;  /* 0x0000000600097c24 */ /* 0x001fc8000f8e0209 */
[----:B-1----:R-:W-:-:S04]  /*0090*/  IMAD.WIDE R2, R9, 0x4, R2 ;  /* 0x0000000409027825 */ /* 0x002fc800078e0202 */
[C---:B---3--:R-:W-:Y:S02]  /*00a0*/  IMAD.WIDE R4, R9.reuse, 0x4, R4 ;  /* 0x0000000409047825 */ /* 0x048fe400078e0204 */
[----:B--2---:R-:W2:Y:S04]  /*00b0*/  LDG.E R2, desc[UR4][R2.64] ;  /* 0x0000000402027981 */ /* 0x004ea8000c1e1900 */
[----:B------:R-:W2:Y:S01]  /*00c0*/  LDG.E R5, desc[UR4][R4.64] ;  /* 0x0000000404057981 */ /* 0x000ea2000c1e1900 */
[----:B----4-:R-:W-:-:S04]  /*00d0*/  IMAD.WIDE R6, R9, 0x4, R6 ;  /* 0x0000000409067825 */ /* 0x010fc800078e0206 */
[----:B--2---:R-:W-:-:S05]  /*00e0*/  FADD R9, R2, R5 ;  /* 0x0000000502097221 */ /* 0x004fca0000000000 */
[----:B------:R-:W-:Y:S01]  /*00f0*/  STG.E desc[UR4][R6.64], R9 ;  /* 0x0000000906007986 */ /* 0x000fe2000c101904 */
[----:B------:R-:W-:Y:S05]  /*0100*/  EXIT ;  /* 0x000000000000794d */ /* 0x000fea0003800000 */
.L_x_0:
[----:B------:R-:W-:-:S00]  /*0110*/  BRA `(.L_x_0) ;  /* 0xfffffffc00fc7947 */ /* 0x000fc0000383ffff */
[----:B------:R-:W-:-:S00]  /*0120*/  NOP ;  /* 0x0000000000007918 */ /* 0x000fc00000000000 */
        /* <DEDUP_REMOVED lines=13> */
.L_x_1:


//--------------------- .nv.shared.reserved.0     --------------------------
	.section	.nv.shared.reserved.0,"aw",@nobits
	.weak		__nv_reservedSMEM_offset_0_alias
	.size		__nv_reservedSMEM_offset_0_alias, 0, 64
	.other		__nv_reservedSMEM_offset_0_alias,@"STO_CUDA_RESERVED_SHARED STV_DEFAULT"
__nv_reservedSMEM_offset_0_alias:
	.zero		0
	.zero		64


//--------------------- .nv.constant0._Z6gpuSumPfS_S_ --------------------------
	.section	.nv.constant0._Z6gpuSumPfS_S_,"a",@progbits
	.sectionflags	@""
	.align	4
.nv.constant0._Z6gpuSumPfS_S_:
	.zero		920


//--------------------- SYMBOLS --------------------------

	.type		.nv.reservedSmem.offset0,@object
	.size		.nv.reservedSmem.offset0,0x4
